	.headerflags	@"EF_CUDA_TEXMODE_UNIFIED EF_CUDA_64BIT_ADDRESS EF_CUDA_ACCELERATORS EF_CUDA_SM90 EF_CUDA_VIRTUAL_SM(EF_CUDA_SM90)"
	.elftype	@"ET_EXEC"


//--------------------- .nv.info                  --------------------------
	.section	.nv.info,"",@"SHT_CUDA_INFO"
	.align	4


	//----- nvinfo : EIATTR_REGCOUNT
	.align		4
        /*0000*/ 	.byte	0x04, 0x2f
        /*0002*/ 	.short	(.L_2 - .L_1)
	.align		4
.L_1:
        /*0004*/ 	.word	index@(triton_poi_fused_add_native_group_norm_relu_threshold_backward_38)
        /*0008*/ 	.word	0x00000016


	//----- nvinfo : EIATTR_MIN_STACK_SIZE
	.align		4
.L_2:
        /*000c*/ 	.byte	0x04, 0x12
        /*000e*/ 	.short	(.L_4 - .L_3)
	.align		4
.L_3:
        /*0010*/ 	.word	index@(triton_poi_fused_add_native_group_norm_relu_threshold_backward_38)
        /*0014*/ 	.word	0x00000000


	//----- nvinfo : EIATTR_FRAME_SIZE
	.align		4
.L_4:
        /*0018*/ 	.byte	0x04, 0x11
        /*001a*/ 	.short	(.L_6 - .L_5)
	.align		4
.L_5:
        /*001c*/ 	.word	index@(triton_poi_fused_add_native_group_norm_relu_threshold_backward_38)
        /*0020*/ 	.word	0x00000000


	//----- nvinfo : EIATTR_MIN_STACK_SIZE
	.align		4
.L_6:
        /*0024*/ 	.byte	0x04, 0x12
        /*0026*/ 	.short	(.L_8 - .L_7)
	.align		4
.L_7:
        /*0028*/ 	.word	index@(triton_poi_fused_add_native_group_norm_relu_threshold_backward_38)
        /*002c*/ 	.word	0x00000000
.L_8:


//--------------------- .nv.info.triton_poi_fused_add_native_group_norm_relu_threshold_backward_38 --------------------------
	.section	.nv.info.triton_poi_fused_add_native_group_norm_relu_threshold_backward_38,"",@"SHT_CUDA_INFO"
	.sectionflags	@""
	.align	4


	//----- nvinfo : EIATTR_CUDA_API_VERSION
	.align		4
        /*0000*/ 	.byte	0x04, 0x37
        /*0002*/ 	.short	(.L_10 - .L_9)
.L_9:
        /*0004*/ 	.word	0x0000007c


	//----- nvinfo : EIATTR_KPARAM_INFO
	.align		4
.L_10:
        /*0008*/ 	.byte	0x04, 0x17
        /*000a*/ 	.short	(.L_12 - .L_11)
.L_11:
        /*000c*/ 	.word	0x00000000
        /*0010*/ 	.short	0x0008
        /*0012*/ 	.short	0x0040
        /*0014*/ 	.byte	0x00, 0xf0, 0x11, 0x00


	//----- nvinfo : EIATTR_KPARAM_INFO
	.align		4
.L_12:
        /*0018*/ 	.byte	0x04, 0x17
        /*001a*/ 	.short	(.L_14 - .L_13)
.L_13:
        /*001c*/ 	.word	0x00000000
        /*0020*/ 	.short	0x0007
        /*0022*/ 	.short	0x0038
        /*0024*/ 	.byte	0x00, 0xf4, 0x21, 0x00


	//----- nvinfo : EIATTR_KPARAM_INFO
	.align		4
.L_14:
        /*0028*/ 	.byte	0x04, 0x17
        /*002a*/ 	.short	(.L_16 - .L_15)
.L_15:
        /*002c*/ 	.word	0x00000000
        /*0030*/ 	.short	0x0006
        /*0032*/ 	.short	0x0030
        /*0034*/ 	.byte	0x00, 0xf4, 0x21, 0x00


	//----- nvinfo : EIATTR_KPARAM_INFO
	.align		4
.L_16:
        /*0038*/ 	.byte	0x04, 0x17
        /*003a*/ 	.short	(.L_18 - .L_17)
.L_17:
        /*003c*/ 	.word	0x00000000
        /*0040*/ 	.short	0x0005
        /*0042*/ 	.short	0x0028
        /*0044*/ 	.byte	0x00, 0xf4, 0x21, 0x00


	//----- nvinfo : EIATTR_KPARAM_INFO
	.align		4
.L_18:
        /*0048*/ 	.byte	0x04, 0x17
        /*004a*/ 	.short	(.L_20 - .L_19)
.L_19:
        /*004c*/ 	.word	0x00000000
        /*0050*/ 	.short	0x0004
        /*0052*/ 	.short	0x0020
        /*0054*/ 	.byte	0x00, 0xf4, 0x21, 0x00


	//----- nvinfo : EIATTR_KPARAM_INFO
	.align		4
.L_20:
        /*0058*/ 	.byte	0x04, 0x17
        /*005a*/ 	.short	(.L_22 - .L_21)
.L_21:
        /*005c*/ 	.word	0x00000000
        /*0060*/ 	.short	0x0003
        /*0062*/ 	.short	0x0018
        /*0064*/ 	.byte	0x00, 0xf4, 0x21, 0x00


	//----- nvinfo : EIATTR_KPARAM_INFO
	.align		4
.L_22:
        /*0068*/ 	.byte	0x04, 0x17
        /*006a*/ 	.short	(.L_24 - .L_23)
.L_23:
        /*006c*/ 	.word	0x00000000
        /*0070*/ 	.short	0x0002
        /*0072*/ 	.short	0x0010
        /*0074*/ 	.byte	0x00, 0xf4, 0x21, 0x00


	//----- nvinfo : EIATTR_KPARAM_INFO
	.align		4
.L_24:
        /*0078*/ 	.byte	0x04, 0x17
        /*007a*/ 	.short	(.L_26 - .L_25)
.L_25:
        /*007c*/ 	.word	0x00000000
        /*0080*/ 	.short	0x0001
        /*0082*/ 	.short	0x0008
        /*0084*/ 	.byte	0x00, 0xf4, 0x21, 0x00


	//----- nvinfo : EIATTR_KPARAM_INFO
	.align		4
.L_26:
        /*0088*/ 	.byte	0x04, 0x17
        /*008a*/ 	.short	(.L_28 - .L_27)
.L_27:
        /*008c*/ 	.word	0x00000000
        /*0090*/ 	.short	0x0000
        /*0092*/ 	.short	0x0000
        /*0094*/ 	.byte	0x00, 0xf4, 0x21, 0x00


	//----- nvinfo : EIATTR_SPARSE_MMA_MASK
	.align		4
.L_28:
        /*0098*/ 	.byte	0x03, 0x50
        /*009a*/ 	.short	0x0000


	//----- nvinfo : EIATTR_MAXREG_COUNT
	.align		4
        /*009c*/ 	.byte	0x03, 0x1b
        /*009e*/ 	.short	0x00ff


	//----- nvinfo : EIATTR_EXIT_INSTR_OFFSETS
	.align		4
        /*00a0*/ 	.byte	0x04, 0x1c
        /*00a2*/ 	.short	(.L_30 - .L_29)


	//   ....[0]....
.L_29:
        /*00a4*/ 	.word	0x00000430


	//----- nvinfo : EIATTR_REQNTID
	.align		4
.L_30:
        /*00a8*/ 	.byte	0x04, 0x10
        /*00aa*/ 	.short	(.L_32 - .L_31)
.L_31:
        /*00ac*/ 	.word	0x00000100
        /*00b0*/ 	.word	0x00000001
        /*00b4*/ 	.word	0x00000001


	//----- nvinfo : EIATTR_CBANK_PARAM_SIZE
	.align		4
.L_32:
        /*00b8*/ 	.byte	0x03, 0x19
        /*00ba*/ 	.short	0x0044


	//----- nvinfo : EIATTR_PARAM_CBANK
	.align		4
        /*00bc*/ 	.byte	0x04, 0x0a
        /*00be*/ 	.short	(.L_34 - .L_33)
	.align		4
.L_33:
        /*00c0*/ 	.word	index@(.nv.constant0.triton_poi_fused_add_native_group_norm_relu_threshold_backward_38)
        /*00c4*/ 	.short	0x0210
        /*00c6*/ 	.short	0x0044


	//----- nvinfo : EIATTR_SW_WAR
	.align		4
.L_34:
        /*00c8*/ 	.byte	0x04, 0x36
        /*00ca*/ 	.short	(.L_36 - .L_35)
.L_35:
        /*00cc*/ 	.word	0x00000008
.L_36:


//--------------------- .nv.callgraph             --------------------------
	.section	.nv.callgraph,"",@"SHT_CUDA_CALLGRAPH"
	.align	4
	.sectionentsize	8
	.align		4
        /*0000*/ 	.word	0x00000000
	.align		4
        /*0004*/ 	.word	0xffffffff
	.align		4
        /*0008*/ 	.word	0x00000000
	.align		4
        /*000c*/ 	.word	0xfffffffe
	.align		4
        /*0010*/ 	.word	0x00000000
	.align		4
        /*0014*/ 	.word	0xfffffffd
	.align		4
        /*0018*/ 	.word	0x00000000
	.align		4
        /*001c*/ 	.word	0xfffffffc


//--------------------- .nv.constant4             --------------------------
	.section	.nv.constant4,"a",@progbits
	.align	8
	.align		8
.nv.constant4:
        /*0000*/ 	.dword	_$_str


//--------------------- .text.triton_poi_fused_add_native_group_norm_relu_threshold_backward_38 --------------------------
	.section	.text.triton_poi_fused_add_native_group_norm_relu_threshold_backward_38,"ax",@progbits
	.align	128
        .global         triton_poi_fused_add_native_group_norm_relu_threshold_backward_38
        .type           triton_poi_fused_add_native_group_norm_relu_threshold_backward_38,@function
        .size           triton_poi_fused_add_native_group_norm_relu_threshold_backward_38,(.L_x_1 - triton_poi_fused_add_native_group_norm_relu_threshold_backward_38)
        .other          triton_poi_fused_add_native_group_norm_relu_threshold_backward_38,@"STO_CUDA_ENTRY STV_DEFAULT"
triton_poi_fused_add_native_group_norm_relu_threshold_backward_38:
.text.triton_poi_fused_add_native_group_norm_relu_threshold_backward_38:
[----:B------:R-:W-:Y:S01]  /*0000*/  LDC R1, c[0x0][0x28] ;  /* 0x00000a00ff017b82 */ /* 0x000fe20000000800 */
[----:B------:R-:W1:Y:S07]  /*0010*/  S2R R0, SR_TID.X ;  /* 0x0000000000007919 */ /* 0x000e6e0000002100 */
[----:B------:R-:W2:Y:S01]  /*0020*/  LDC.64 R6, c[0x0][0x220] ;  /* 0x00008800ff067b82 */ /* 0x000ea20000000a00 */
[----:B------:R-:W-:Y:S01]  /*0030*/  ULDC.64 UR4, c[0x0][0x208] ;  /* 0x0000820000047ab9 */ /* 0x000fe20000000a00 */
[----:B------:R-:W-:Y:S01]  /*0040*/  ULDC.64 UR6, c[0x0][0x248] ;  /* 0x0000920000067ab9 */ /* 0x000fe20000000a00 */
[----:B------:R-:W3:Y:S05]  /*0050*/  S2R R5, SR_CTAID.X ;  /* 0x0000000000057919 */ /* 0x000eea0000002500 */
[----:B------:R-:W4:Y:S08]  /*0060*/  LDC.64 R12, c[0x0][0x218] ;  /* 0x00008600ff0c7b82 */ /* 0x000f300000000a00 */
[----:B------:R-:W5:Y:S08]  /*0070*/  LDC.64 R8, c[0x0][0x210] ;  /* 0x00008400ff087b82 */ /* 0x000f700000000a00 */
[----:B------:R-:W2:Y:S01]  /*0080*/  LDC.64 R10, c[0x0][0x228] ;  /* 0x00008a00ff0a7b82 */ /* 0x000ea20000000a00 */
[----:B-1----:R-:W-:Y:S01]  /*0090*/  IMAD.SHL.U32 R0, R0, 0x2, RZ ;  /* 0x0000000200007824 */ /* 0x002fe200078e00ff */
[----:B---3--:R-:W-:-:S04]  /*00a0*/  SHF.R.S32.HI R3, RZ, 0x16, R5 ;  /* 0x00000016ff037819 */ /* 0x008fc80000011405 */
[----:B------:R-:W-:Y:S02]  /*00b0*/  LOP3.LUT R0, R0, 0x1fe, RZ, 0xc0, !PT ;  /* 0x000001fe00007812 */ /* 0x000fe400078ec0ff */
[----:B------:R-:W-:-:S03]  /*00c0*/  SGXT R3, R3, 0x1 ;  /* 0x000000010303781a */ /* 0x000fc60000000200 */
[----:B------:R-:W-:-:S05]  /*00d0*/  IMAD R0, R5, 0x200, R0 ;  /* 0x0000020005007824 */ /* 0x000fca00078e0200 */
[CC--:B------:R-:W-:Y:S02]  /*00e0*/  LEA.HI R2, R3.reuse, R0.reuse, RZ, 0xb ;  /* 0x0000000003027211 */ /* 0x0c0fe400078f58ff */
[----:B------:R-:W-:Y:S02]  /*00f0*/  LEA.HI R3, R3, R0, RZ, 0xf ;  /* 0x0000000003037211 */ /* 0x000fe400078f78ff */
[----:B------:R-:W-:Y:S02]  /*0100*/  LOP3.LUT R5, R2, 0xfffff800, RZ, 0xc0, !PT ;  /* 0xfffff80002057812 */ /* 0x000fe400078ec0ff */
[----:B------:R-:W-:-:S03]  /*0110*/  SHF.R.S32.HI R3, RZ, 0xf, R3 ;  /* 0x0000000fff037819 */ /* 0x000fc60000011403 */
[----:B------:R-:W-:-:S05]  /*0120*/  IMAD.IADD R5, R0, 0x1, -R5 ;  /* 0x0000000100057824 */ /* 0x000fca00078e0a05 */
[----:B------:R-:W-:-:S04]  /*0130*/  PRMT R2, R5, 0x9910, RZ ;  /* 0x0000991005027816 */ /* 0x000fc800000000ff */
[----:B------:R-:W-:-:S04]  /*0140*/  SHF.R.S32.HI R2, RZ, 0xf, R2 ;  /* 0x0000000fff027819 */ /* 0x000fc80000011402 */
[----:B------:R-:W-:-:S04]  /*0150*/  LOP3.LUT R2, R2, 0xffff, RZ, 0xc0, !PT ;  /* 0x0000ffff02027812 */ /* 0x000fc800078ec0ff */
[----:B------:R-:W-:-:S04]  /*0160*/  LEA.HI R2, R2, R5, RZ, 0x15 ;  /* 0x0000000502027211 */ /* 0x000fc800078fa8ff */
[----:B------:R-:W-:-:S04]  /*0170*/  PRMT R2, R2, 0x9910, RZ ;  /* 0x0000991002027816 */ /* 0x000fc800000000ff */
[----:B------:R-:W-:-:S04]  /*0180*/  SHF.R.S32.HI R2, RZ, 0x5, R2 ;  /* 0x00000005ff027819 */ /* 0x000fc80000011402 */
[----:B------:R-:W-:-:S05]  /*0190*/  PRMT R2, R2, 0x9910, RZ ;  /* 0x0000991002027816 */ /* 0x000fca00000000ff */
[----:B------:R-:W-:Y:S02]  /*01a0*/  IMAD R17, R3, 0x40, R2 ;  /* 0x0000004003117824 */ /* 0x000fe400078e0202 */
[----:B------:R-:W1:Y:S02]  /*01b0*/  LDC.64 R2, c[0x0][0x230] ;  /* 0x00008c00ff027b82 */ /* 0x000e640000000a00 */
[----:B--2---:R-:W-:-:S05]  /*01c0*/  IMAD.WIDE R14, R17, 0x4, R6 ;  /* 0x00000004110e7825 */ /* 0x004fca00078e0206 */
[----:B------:R-:W2:Y:S01]  /*01d0*/  LDG.E.EL R4, desc[UR4][R14.64] ;  /* 0x000000040e047981 */ /* 0x000ea2000c2e1900 */
[----:B------:R-:W3:Y:S01]  /*01e0*/  LDC.64 R6, c[0x0][0x238] ;  /* 0x00008e00ff067b82 */ /* 0x000ee20000000a00 */
[----:B----4-:R-:W-:-:S04]  /*01f0*/  IMAD.WIDE R12, R17, 0x4, R12 ;  /* 0x00000004110c7825 */ /* 0x010fc800078e020c */
[----:B-----5:R-:W-:Y:S02]  /*0200*/  IMAD.WIDE R8, R0, 0x4, R8 ;  /* 0x0000000400087825 */ /* 0x020fe400078e0208 */
[----:B------:R-:W4:Y:S04]  /*0210*/  LDG.E.EL R12, desc[UR4][R12.64] ;  /* 0x000000040c0c7981 */ /* 0x000f28000c2e1900 */
[----:B------:R-:W4:Y:S01]  /*0220*/  LDG.E.64 R8, desc[UR4][R8.64] ;  /* 0x0000000408087981 */ /* 0x000f22000c1e1b00 */
[----:B0-----:R-:W-:-:S04]  /*0230*/  IMAD.WIDE R16, R5, 0x4, R10 ;  /* 0x0000000405107825 */ /* 0x001fc800078e020a */
[----:B-1----:R-:W-:Y:S02]  /*0240*/  IMAD.WIDE R18, R5, 0x4, R2 ;  /* 0x0000000405127825 */ /* 0x002fe400078e0202 */
[----:B------:R-:W5:Y:S02]  /*0250*/  LDG.E.EL.64 R2, desc[UR4][R16.64] ;  /* 0x0000000410027981 */ /* 0x000f64000c2e1b00 */
[----:B---3--:R-:W-:Y:S02]  /*0260*/  IMAD.WIDE R10, R0, 0x4, R6 ;  /* 0x00000004000a7825 */ /* 0x008fe400078e0206 */
[----:B------:R-:W5:Y:S04]  /*0270*/  LDG.E.EL.64 R6, desc[UR4][R18.64] ;  /* 0x0000000412067981 */ /* 0x000f68000c2e1b00 */
[----:B------:R-:W3:Y:S01]  /*0280*/  LDG.E.64 R10, desc[UR4][R10.64] ;  /* 0x000000040a0a7981 */ /* 0x000ee2000c1e1b00 */
[----:B------:R-:W-:-:S04]  /*0290*/  IMAD.MOV.U32 R5, RZ, RZ, 0x3b000000 ;  /* 0x3b000000ff057424 */ /* 0x000fc800078e00ff */
[----:B--2---:R-:W-:-:S06]  /*02a0*/  FFMA R14, R4, R5, 9.9999997473787516356e-06 ;  /* 0x3727c5ac040e7423 */ /* 0x004fcc0000000005 */
[----:B------:R-:W0:Y:S01]  /*02b0*/  MUFU.RSQ R14, R14 ;  /* 0x0000000e000e7308 */ /* 0x000e220000001400 */
[--C-:B----4-:R-:W-:Y:S01]  /*02c0*/  FADD R5, R8, -R12.reuse ;  /* 0x8000000c08057221 */ /* 0x110fe20000000000 */
[----:B------:R-:W-:-:S03]  /*02d0*/  FADD R9, R9, -R12 ;  /* 0x8000000c09097221 */ /* 0x000fc60000000000 */
[C---:B0-----:R-:W-:Y:S01]  /*02e0*/  FMUL R13, R14.reuse, R5 ;  /* 0x000000050e0d7220 */ /* 0x041fe20000400000 */
[----:B------:R-:W-:Y:S01]  /*02f0*/  FMUL R8, R14, R9 ;  /* 0x000000090e087220 */ /* 0x000fe20000400000 */
[----:B------:R-:W0:Y:S02]  /*0300*/  LDC.64 R4, c[0x0][0x240] ;  /* 0x00009000ff047b82 */ /* 0x000e240000000a00 */
[----:B-----5:R-:W-:Y:S01]  /*0310*/  FFMA R13, R2, R13, R6 ;  /* 0x0000000d020d7223 */ /* 0x020fe20000000006 */
[----:B------:R-:W-:-:S04]  /*0320*/  FFMA R8, R3, R8, R7 ;  /* 0x0000000803087223 */ /* 0x000fc80000000007 */
[----:B---3--:R-:W-:Y:S01]  /*0330*/  FSETP.GEU.AND P1, PT, R13, -R10, PT ;  /* 0x8000000a0d00720b */ /* 0x008fe20003f2e000 */
[----:B------:R-:W-:Y:S01]  /*0340*/  FADD R10, R10, R13 ;  /* 0x0000000d0a0a7221 */ /* 0x000fe20000000000 */
[----:B------:R-:W-:Y:S01]  /*0350*/  FADD R2, R11, R8 ;  /* 0x000000080b027221 */ /* 0x000fe20000000000 */
[----:B------:R-:W-:-:S03]  /*0360*/  FSETP.GEU.AND P0, PT, R8, -R11, PT ;  /* 0x8000000b0800720b */ /* 0x000fc60003f0e000 */
[----:B------:R-:W-:Y:S02]  /*0370*/  FSEL R10, R10, RZ, P1 ;  /* 0x000000ff0a0a7208 */ /* 0x000fe40000800000 */
[----:B------:R-:W-:Y:S02]  /*0380*/  FSEL R11, R2, RZ, P0 ;  /* 0x000000ff020b7208 */ /* 0x000fe40000000000 */
[----:B------:R-:W-:Y:S02]  /*0390*/  FSETP.GTU.AND P1, PT, R10, RZ, PT ;  /* 0x000000ff0a00720b */ /* 0x000fe40003f2c000 */
[----:B------:R-:W-:Y:S02]  /*03a0*/  FSETP.GTU.AND P0, PT, R11, RZ, PT ;  /* 0x000000ff0b00720b */ /* 0x000fe40003f0c000 */
[----:B------:R-:W-:Y:S02]  /*03b0*/  SEL R6, RZ, 0x1, P1 ;  /* 0x00000001ff067807 */ /* 0x000fe40000800000 */
[----:B------:R-:W-:-:S02]  /*03c0*/  SEL R7, RZ, 0x100, P0 ;  /* 0x00000100ff077807 */ /* 0x000fc40000000000 */
[----:B------:R-:W-:Y:S01]  /*03d0*/  IADD3 R2, P2, R0, UR6, RZ ;  /* 0x0000000600027c10 */ /* 0x000fe2000ff5e0ff */
[----:B0-----:R-:W-:-:S03]  /*03e0*/  IMAD.WIDE R4, R0, 0x4, R4 ;  /* 0x0000000400047825 */ /* 0x001fc600078e0204 */
[----:B------:R-:W-:Y:S01]  /*03f0*/  LEA.HI.X.SX32 R3, R0, UR7, 0x1, P2 ;  /* 0x0000000700037c11 */ /* 0x000fe200090f0eff */
[----:B------:R-:W-:Y:S01]  /*0400*/  IMAD.IADD R7, R6, 0x1, R7 ;  /* 0x0000000106077824 */ /* 0x000fe200078e0207 */
[----:B------:R-:W-:Y:S04]  /*0410*/  STG.E.64 desc[UR4][R4.64], R10 ;  /* 0x0000000a04007986 */ /* 0x000fe8000c101b04 */
[----:B------:R-:W-:Y:S01]  /*0420*/  STG.E.U16 desc[UR4][R2.64], R7 ;  /* 0x0000000702007986 */ /* 0x000fe2000c101504 */
[----:B------:R-:W-:Y:S05]  /*0430*/  EXIT ;  /* 0x000000000000794d */ /* 0x000fea0003800000 */
.L_x_0:
[----:B------:R-:W-:-:S00]  /*0440*/  BRA `(.L_x_0) ;  /* 0xfffffffc00fc7947 */ /* 0x000fc0000383ffff */
[----:B------:R-:W-:-:S00]  /*0450*/  NOP ;  /* 0x0000000000007918 */ /* 0x000fc00000000000 */
        /* <DEDUP_REMOVED lines=10> */
.L_x_1:


//--------------------- .nv.global.init           --------------------------
	.section	.nv.global.init,"aw",@progbits
.nv.global.init:
	.type		_$_str,@object
	.size		_$_str,(.L_0 - _$_str)
_$_str:
        /*0000*/ 	.byte	0x5f, 0x5f, 0x43, 0x55, 0x44, 0x41, 0x5f, 0x46, 0x54, 0x5a, 0x00
.L_0:


//--------------------- .nv.constant0.triton_poi_fused_add_native_group_norm_relu_threshold_backward_38 --------------------------
	.section	.nv.constant0.triton_poi_fused_add_native_group_norm_relu_threshold_backward_38,"a",@progbits
	.sectionflags	@""
	.align	4
.nv.constant0.triton_poi_fused_add_native_group_norm_relu_threshold_backward_38:
	.zero		596
